//
// Generated by NVIDIA NVVM Compiler
//
// Compiler Build ID: CL-36424714
// Cuda compilation tools, release 13.0, V13.0.88
// Based on NVVM 20.0.0
//

.version 9.0
.target sm_100
.address_size 64

	// .globl	_Z14PCR_GPU_kernelPfS_S_S_j
.extern .shared .align 16 .b8 array[];

.visible .entry _Z14PCR_GPU_kernelPfS_S_S_j(
	.param .u64 .ptr .align 1 _Z14PCR_GPU_kernelPfS_S_S_j_param_0,
	.param .u64 .ptr .align 1 _Z14PCR_GPU_kernelPfS_S_S_j_param_1,
	.param .u64 .ptr .align 1 _Z14PCR_GPU_kernelPfS_S_S_j_param_2,
	.param .u64 .ptr .align 1 _Z14PCR_GPU_kernelPfS_S_S_j_param_3,
	.param .u32 _Z14PCR_GPU_kernelPfS_S_S_j_param_4
)
{
	.reg .pred 	%p<9>;
	.reg .b32 	%r<62>;
	.reg .b32 	%f<86>;
	.reg .b64 	%rd<14>;

	ld.param.u64 	%rd5, [_Z14PCR_GPU_kernelPfS_S_S_j_param_0];
	ld.param.u64 	%rd6, [_Z14PCR_GPU_kernelPfS_S_S_j_param_1];
	ld.param.u64 	%rd7, [_Z14PCR_GPU_kernelPfS_S_S_j_param_2];
	ld.param.u64 	%rd8, [_Z14PCR_GPU_kernelPfS_S_S_j_param_3];
	ld.param.u32 	%r21, [_Z14PCR_GPU_kernelPfS_S_S_j_param_4];
	cvt.rn.f32.u32 	%f18, %r21;
	setp.eq.s32 	%p1, %r21, 0;
	selp.f32 	%f19, 0fC1B80000, 0f00000000, %p1;
	mov.b32 	%r22, %f18;
	add.s32 	%r23, %r22, -1060439283;
	and.b32  	%r24, %r23, -8388608;
	sub.s32 	%r25, %r22, %r24;
	mov.b32 	%f20, %r25;
	cvt.rn.f32.s32 	%f21, %r24;
	fma.rn.f32 	%f22, %f21, 0f34000000, %f19;
	add.f32 	%f23, %f20, 0fBF800000;
	fma.rn.f32 	%f24, %f23, 0f3DC6B27F, 0fBE2C7F30;
	fma.rn.f32 	%f25, %f24, %f23, 0f3E2FCF2A;
	fma.rn.f32 	%f26, %f25, %f23, 0fBE374E43;
	fma.rn.f32 	%f27, %f26, %f23, 0f3E520BF4;
	fma.rn.f32 	%f28, %f27, %f23, 0fBE763C8B;
	fma.rn.f32 	%f29, %f28, %f23, 0f3E93BF99;
	fma.rn.f32 	%f30, %f29, %f23, 0fBEB8AA49;
	fma.rn.f32 	%f31, %f30, %f23, 0f3EF6384A;
	fma.rn.f32 	%f32, %f31, %f23, 0fBF38AA3B;
	mul.f32 	%f33, %f23, %f32;
	mul.f32 	%f34, %f23, %f33;
	fma.rn.f32 	%f35, %f23, 0f3FB8AA3B, %f34;
	add.f32 	%f36, %f22, %f35;
	setp.gt.u32 	%p2, %r22, 2139095039;
	fma.rn.f32 	%f37, %f18, 0f7F800000, 0f7F800000;
	selp.f32 	%f38, %f37, %f36, %p2;
	cvt.rmi.f32.f32 	%f39, %f38;
	selp.f32 	%f40, 0fFF800000, %f39, %p1;
	cvt.rzi.u32.f32 	%r26, %f40;
	mov.u32 	%r27, %ntid.y;
	mov.u32 	%r28, %ctaid.y;
	mul.lo.s32 	%r2, %r27, %r28;
	mov.u32 	%r3, %tid.y;
	add.s32 	%r4, %r2, %r3;
	setp.ge.u32 	%p3, %r4, %r21;
	setp.eq.s32 	%p4, %r26, 0;
	or.pred  	%p5, %p3, %p4;
	@%p5 bra 	$L__BB0_8;
	shl.b32 	%r30, %r21, 2;
	mov.u32 	%r31, array;
	add.s32 	%r5, %r31, %r30;
	add.s32 	%r6, %r5, %r30;
	add.s32 	%r7, %r6, %r30;
	cvta.to.global.u64 	%rd9, %rd5;
	cvta.to.global.u64 	%rd10, %rd6;
	cvta.to.global.u64 	%rd11, %rd7;
	cvta.to.global.u64 	%rd12, %rd8;
	mul.wide.u32 	%rd13, %r4, 4;
	add.s64 	%rd1, %rd9, %rd13;
	shl.b32 	%r32, %r3, 2;
	add.s32 	%r8, %r31, %r32;
	add.s64 	%rd2, %rd10, %rd13;
	add.s32 	%r9, %r5, %r32;
	add.s64 	%rd3, %rd11, %rd13;
	add.s32 	%r10, %r6, %r32;
	add.s64 	%rd4, %rd12, %rd13;
	add.s32 	%r11, %r7, %r32;
	shl.b32 	%r33, %r2, 2;
	add.s32 	%r12, %r8, %r33;
	add.s32 	%r13, %r10, %r33;
	add.s32 	%r14, %r9, %r33;
	add.s32 	%r15, %r11, %r33;
	ld.global.f32 	%f81, [%rd4];
	neg.s32 	%r60, %r26;
	mov.b32 	%r61, 1;
$L__BB0_2:
	ld.global.f32 	%f41, [%rd1];
	st.shared.f32 	[%r8], %f41;
	ld.global.f32 	%f42, [%rd2];
	st.shared.f32 	[%r9], %f42;
	ld.global.f32 	%f43, [%rd3];
	st.shared.f32 	[%r10], %f43;
	st.shared.f32 	[%r11], %f81;
	bar.sync 	0;
	setp.lt.u32 	%p6, %r4, %r61;
	@%p6 bra 	$L__BB0_6;
	not.b32 	%r34, %r61;
	add.s32 	%r35, %r21, %r34;
	setp.gt.u32 	%p7, %r4, %r35;
	@%p7 bra 	$L__BB0_5;
	ld.shared.f32 	%f44, [%r12];
	neg.f32 	%f45, %f44;
	sub.s32 	%r36, %r4, %r61;
	shl.b32 	%r37, %r36, 2;
	add.s32 	%r38, %r5, %r37;
	ld.shared.f32 	%f46, [%r38];
	div.rn.f32 	%f47, %f45, %f46;
	ld.shared.f32 	%f48, [%r13];
	neg.f32 	%f49, %f48;
	shl.b32 	%r39, %r61, 2;
	add.s32 	%r40, %r14, %r39;
	ld.shared.f32 	%f50, [%r40];
	div.rn.f32 	%f51, %f49, %f50;
	ld.shared.f32 	%f52, [%r14];
	add.s32 	%r41, %r6, %r37;
	ld.shared.f32 	%f53, [%r41];
	add.s32 	%r42, %r12, %r39;
	ld.shared.f32 	%f54, [%r42];
	mul.f32 	%f55, %f51, %f54;
	fma.rn.f32 	%f56, %f47, %f53, %f55;
	add.f32 	%f83, %f52, %f56;
	add.s32 	%r44, %r31, %r37;
	ld.shared.f32 	%f57, [%r44];
	mul.f32 	%f82, %f47, %f57;
	add.s32 	%r45, %r13, %r39;
	ld.shared.f32 	%f58, [%r45];
	mul.f32 	%f84, %f51, %f58;
	add.s32 	%r46, %r7, %r37;
	ld.shared.f32 	%f59, [%r46];
	add.s32 	%r47, %r15, %r39;
	ld.shared.f32 	%f60, [%r47];
	mul.f32 	%f61, %f51, %f60;
	fma.rn.f32 	%f85, %f47, %f59, %f61;
	bra.uni 	$L__BB0_7;
$L__BB0_5:
	ld.shared.f32 	%f63, [%r12];
	neg.f32 	%f64, %f63;
	sub.s32 	%r48, %r4, %r61;
	shl.b32 	%r49, %r48, 2;
	add.s32 	%r50, %r5, %r49;
	ld.shared.f32 	%f65, [%r50];
	div.rn.f32 	%f66, %f64, %f65;
	ld.shared.f32 	%f67, [%r14];
	add.s32 	%r51, %r6, %r49;
	ld.shared.f32 	%f68, [%r51];
	fma.rn.f32 	%f83, %f66, %f68, %f67;
	add.s32 	%r53, %r31, %r49;
	ld.shared.f32 	%f69, [%r53];
	mul.f32 	%f82, %f66, %f69;
	add.s32 	%r54, %r7, %r49;
	ld.shared.f32 	%f70, [%r54];
	mul.f32 	%f85, %f66, %f70;
	mov.f32 	%f84, 0f00000000;
	bra.uni 	$L__BB0_7;
$L__BB0_6:
	ld.shared.f32 	%f72, [%r13];
	neg.f32 	%f73, %f72;
	shl.b32 	%r55, %r61, 2;
	add.s32 	%r56, %r14, %r55;
	ld.shared.f32 	%f74, [%r56];
	div.rn.f32 	%f75, %f73, %f74;
	ld.shared.f32 	%f76, [%r14];
	add.s32 	%r57, %r12, %r55;
	ld.shared.f32 	%f77, [%r57];
	fma.rn.f32 	%f83, %f75, %f77, %f76;
	add.s32 	%r58, %r13, %r55;
	ld.shared.f32 	%f78, [%r58];
	mul.f32 	%f84, %f75, %f78;
	add.s32 	%r59, %r15, %r55;
	ld.shared.f32 	%f79, [%r59];
	mul.f32 	%f85, %f75, %f79;
	mov.f32 	%f82, 0f00000000;
$L__BB0_7:
	ld.shared.f32 	%f80, [%r15];
	add.f32 	%f81, %f85, %f80;
	bar.sync 	0;
	shl.b32 	%r61, %r61, 1;
	st.global.f32 	[%rd1], %f82;
	st.global.f32 	[%rd2], %f83;
	st.global.f32 	[%rd3], %f84;
	st.global.f32 	[%rd4], %f81;
	add.s32 	%r60, %r60, 1;
	setp.ne.s32 	%p8, %r60, 0;
	@%p8 bra 	$L__BB0_2;
$L__BB0_8:
	ret;

}


// ===== COMPILED SASS (sm_100) =====

	.target	sm_100

	.elftype	@"ET_EXEC"


//--------------------- .note.nv.tkinfo           --------------------------
	.section	.note.nv.tkinfo,"",@"SHT_NOTE"
	.sectionflags	@"SHF_NOTE_NV_TKINFO"
	.tkinfo
        /*0018*/ 	.word	0x00000002
        /*0030*/ 	.string	""
        /*0030*/ 	.string	"ptxas"
        /*0030*/ 	.string	"Cuda compilation tools, release 13.0, V13.0.88"
        /*0030*/ 	.string	"Build cuda_13.0.r13.0/compiler.36424714_0"
        /*0030*/ 	.string	"-arch sm_100 -m 64 "



//--------------------- .note.nv.cuinfo           --------------------------
	.section	.note.nv.cuinfo,"",@"SHT_NOTE"
	.sectionflags	@"SHF_NOTE_NV_CUINFO"
        /*0018*/ 	.short	0x0002
        /*001a*/ 	.short	0x0064
        /*001c*/ 	.short	0x0082
	.zero		2


//--------------------- .nv.info                  --------------------------
	.section	.nv.info,"",@"SHT_CUDA_INFO"
	.align	4


	//----- nvinfo : EIATTR_REGCOUNT
	.align		4
        /*0000*/ 	.byte	0x04, 0x2f
        /*0002*/ 	.short	(.L_1 - .L_0)
	.align		4
.L_0:
        /*0004*/ 	.word	index@(_Z14PCR_GPU_kernelPfS_S_S_j)
        /*0008*/ 	.word	0x00000025


	//----- nvinfo : EIATTR_FRAME_SIZE
	.align		4
.L_1:
        /*000c*/ 	.byte	0x04, 0x11
        /*000e*/ 	.short	(.L_3 - .L_2)
	.align		4
.L_2:
        /*0010*/ 	.word	index@($__internal_0_$__cuda_sm3x_div_rn_noftz_f32_slowpath)
        /*0014*/ 	.word	0x00000000


	//----- nvinfo : EIATTR_FRAME_SIZE
	.align		4
.L_3:
        /*0018*/ 	.byte	0x04, 0x11
        /*001a*/ 	.short	(.L_5 - .L_4)
	.align		4
.L_4:
        /*001c*/ 	.word	index@(_Z14PCR_GPU_kernelPfS_S_S_j)
        /*0020*/ 	.word	0x00000000


	//----- nvinfo : EIATTR_MIN_STACK_SIZE
	.align		4
.L_5:
        /*0024*/ 	.byte	0x04, 0x12
        /*0026*/ 	.short	(.L_7 - .L_6)
	.align		4
.L_6:
        /*0028*/ 	.word	index@(_Z14PCR_GPU_kernelPfS_S_S_j)
        /*002c*/ 	.word	0x00000000
.L_7:


//--------------------- .nv.compat                --------------------------
	.section	.nv.compat,"",@"SHT_CUDA_COMPAT_INFO"
	.align	4
        /*0000*/ 	.byte	0x02, 0x09, 0x00, 0x00, 0x02, 0x02, 0x01, 0x00, 0x02, 0x05, 0x05, 0x00, 0x03, 0x07, 0x01, 0x01
        /*0010*/ 	.byte	0x02, 0x03, 0x00, 0x00, 0x02, 0x06, 0x01, 0x00, 0x04, 0x0b, 0x08, 0x00, 0x01, 0x00, 0x00, 0x00
        /*0020*/ 	.byte	0x00, 0x00, 0x00, 0x00


//--------------------- .nv.info._Z14PCR_GPU_kernelPfS_S_S_j --------------------------
	.section	.nv.info._Z14PCR_GPU_kernelPfS_S_S_j,"",@"SHT_CUDA_INFO"
	.sectionflags	@""
	.align	4


	//----- nvinfo : EIATTR_CUDA_API_VERSION
	.align		4
        /*0000*/ 	.byte	0x04, 0x37
        /*0002*/ 	.short	(.L_9 - .L_8)
.L_8:
        /*0004*/ 	.word	0x00000082


	//----- nvinfo : EIATTR_KPARAM_INFO
	.align		4
.L_9:
        /*0008*/ 	.byte	0x04, 0x17
        /*000a*/ 	.short	(.L_11 - .L_10)
.L_10:
        /*000c*/ 	.word	0x00000000
        /*0010*/ 	.short	0x0004
        /*0012*/ 	.short	0x0020
        /*0014*/ 	.byte	0x00, 0xf0, 0x11, 0x00


	//----- nvinfo : EIATTR_KPARAM_INFO
	.align		4
.L_11:
        /*0018*/ 	.byte	0x04, 0x17
        /*001a*/ 	.short	(.L_13 - .L_12)
.L_12:
        /*001c*/ 	.word	0x00000000
        /*0020*/ 	.short	0x0003
        /*0022*/ 	.short	0x0018
        /*0024*/ 	.byte	0x00, 0xf5, 0x21, 0x00


	//----- nvinfo : EIATTR_KPARAM_INFO
	.align		4
.L_13:
        /*0028*/ 	.byte	0x04, 0x17
        /*002a*/ 	.short	(.L_15 - .L_14)
.L_14:
        /*002c*/ 	.word	0x00000000
        /*0030*/ 	.short	0x0002
        /*0032*/ 	.short	0x0010
        /*0034*/ 	.byte	0x00, 0xf5, 0x21, 0x00


	//----- nvinfo : EIATTR_KPARAM_INFO
	.align		4
.L_15:
        /*0038*/ 	.byte	0x04, 0x17
        /*003a*/ 	.short	(.L_17 - .L_16)
.L_16:
        /*003c*/ 	.word	0x00000000
        /*0040*/ 	.short	0x0001
        /*0042*/ 	.short	0x0008
        /*0044*/ 	.byte	0x00, 0xf5, 0x21, 0x00


	//----- nvinfo : EIATTR_KPARAM_INFO
	.align		4
.L_17:
        /*0048*/ 	.byte	0x04, 0x17
        /*004a*/ 	.short	(.L_19 - .L_18)
.L_18:
        /*004c*/ 	.word	0x00000000
        /*0050*/ 	.short	0x0000
        /*0052*/ 	.short	0x0000
        /*0054*/ 	.byte	0x00, 0xf5, 0x21, 0x00


	//----- nvinfo : EIATTR_SPARSE_MMA_MASK
	.align		4
.L_19:
        /*0058*/ 	.byte	0x03, 0x50
        /*005a*/ 	.short	0x0000


	//----- nvinfo : EIATTR_MAXREG_COUNT
	.align		4
        /*005c*/ 	.byte	0x03, 0x1b
        /*005e*/ 	.short	0x00ff


	//----- nvinfo : EIATTR_NUM_BARRIERS
	.align		4
        /*0060*/ 	.byte	0x02, 0x4c
        /*0062*/ 	.byte	0x01
	.zero		1


	//----- nvinfo : EIATTR_MERCURY_ISA_VERSION
	.align		4
        /*0064*/ 	.byte	0x03, 0x5f
        /*0066*/ 	.short	0x0101


	//----- nvinfo : EIATTR_VRC_CTA_INIT_COUNT
	.align		4
        /*0068*/ 	.byte	0x02, 0x4a
	.zero		1
	.zero		1


	//----- nvinfo : EIATTR_EXIT_INSTR_OFFSETS
	.align		4
        /*006c*/ 	.byte	0x04, 0x1c
        /*006e*/ 	.short	(.L_21 - .L_20)


	//   ....[0]....
.L_20:
        /*0070*/ 	.word	0x00000260


	//   ....[1]....
        /*0074*/ 	.word	0x00000d20


	//----- nvinfo : EIATTR_CRS_STACK_SIZE
	.align		4
.L_21:
        /*0078*/ 	.byte	0x04, 0x1e
        /*007a*/ 	.short	(.L_23 - .L_22)
.L_22:
        /*007c*/ 	.word	0x00000000


	//----- nvinfo : EIATTR_CBANK_PARAM_SIZE
	.align		4
.L_23:
        /*0080*/ 	.byte	0x03, 0x19
        /*0082*/ 	.short	0x0024


	//----- nvinfo : EIATTR_PARAM_CBANK
	.align		4
        /*0084*/ 	.byte	0x04, 0x0a
        /*0086*/ 	.short	(.L_25 - .L_24)
	.align		4
.L_24:
        /*0088*/ 	.word	index@(.nv.constant0._Z14PCR_GPU_kernelPfS_S_S_j)
        /*008c*/ 	.short	0x0380
        /*008e*/ 	.short	0x0024


	//----- nvinfo : EIATTR_SW_WAR
	.align		4
.L_25:
        /*0090*/ 	.byte	0x04, 0x36
        /*0092*/ 	.short	(.L_27 - .L_26)
.L_26:
        /*0094*/ 	.word	0x00000008
.L_27:


//--------------------- .nv.callgraph             --------------------------
	.section	.nv.callgraph,"",@"SHT_CUDA_CALLGRAPH"
	.align	4
	.sectionentsize	8
	.align		4
        /*0000*/ 	.word	0x00000000
	.align		4
        /*0004*/ 	.word	0xffffffff
	.align		4
        /*0008*/ 	.word	0x00000000
	.align		4
        /*000c*/ 	.word	0xfffffffe
	.align		4
        /*0010*/ 	.word	0x00000000
	.align		4
        /*0014*/ 	.word	0xfffffffd
	.align		4
        /*0018*/ 	.word	0x00000000
	.align		4
        /*001c*/ 	.word	0xfffffffc


//--------------------- .text._Z14PCR_GPU_kernelPfS_S_S_j --------------------------
	.section	.text._Z14PCR_GPU_kernelPfS_S_S_j,"ax",@progbits
	.align	128
        .global         _Z14PCR_GPU_kernelPfS_S_S_j
        .type           _Z14PCR_GPU_kernelPfS_S_S_j,@function
        .size           _Z14PCR_GPU_kernelPfS_S_S_j,(.L_x_25 - _Z14PCR_GPU_kernelPfS_S_S_j)
        .other          _Z14PCR_GPU_kernelPfS_S_S_j,@"STO_CUDA_ENTRY STV_DEFAULT"
_Z14PCR_GPU_kernelPfS_S_S_j:
.text._Z14PCR_GPU_kernelPfS_S_S_j:
[----:B------:R-:W-:Y:S01]  /*0000*/  LDC R1, c[0x0][0x37c] ;  /* 0x0000df00ff017b82 */ /* 0x000fe20000000800 */
[----:B------:R-:W0:Y:S01]  /*0010*/  LDCU UR6, c[0x0][0x3a0] ;  /* 0x00007400ff0677ac */ /* 0x000e220008000800 */
[----:B------:R-:W-:Y:S01]  /*0020*/  HFMA2 R5, -RZ, RZ, 1.443359375, -0.2030029296875 ;  /* 0x3dc6b27fff057431 */ /* 0x000fe200000001ff */
[----:B------:R-:W1:Y:S01]  /*0030*/  S2R R12, SR_CTAID.Y ;  /* 0x00000000000c7919 */ /* 0x000e620000002600 */
[----:B------:R-:W1:Y:S01]  /*0040*/  LDCU UR4, c[0x0][0x364] ;  /* 0x00006c80ff0477ac */ /* 0x000e620008000800 */
[----:B------:R-:W2:Y:S01]  /*0050*/  S2R R13, SR_TID.Y ;  /* 0x00000000000d7919 */ /* 0x000ea20000002200 */
[----:B0-----:R-:W-:Y:S02]  /*0060*/  I2FP.F32.U32 R0, UR6 ;  /* 0x0000000600007c45 */ /* 0x001fe40008201000 */
[----:B------:R-:W-:Y:S02]  /*0070*/  ISETP.NE.AND P1, PT, RZ, UR6, PT ;  /* 0x00000006ff007c0c */ /* 0x000fe4000bf25270 */
[C---:B------:R-:W-:Y:S01]  /*0080*/  ISETP.GT.U32.AND P0, PT, R0.reuse, 0x7f7fffff, PT ;  /* 0x7f7fffff0000780c */ /* 0x040fe20003f04070 */
[----:B------:R-:W-:-:S05]  /*0090*/  VIADD R2, R0, 0xc0cafb0d ;  /* 0xc0cafb0d00027836 */ /* 0x000fca0000000000 */
[----:B------:R-:W-:-:S05]  /*00a0*/  LOP3.LUT R3, R2, 0xff800000, RZ, 0xc0, !PT ;  /* 0xff80000002037812 */ /* 0x000fca00078ec0ff */
[----:B------:R-:W-:Y:S01]  /*00b0*/  IMAD.IADD R2, R0, 0x1, -R3 ;  /* 0x0000000100027824 */ /* 0x000fe200078e0a03 */
[----:B------:R-:W-:Y:S01]  /*00c0*/  I2FP.F32.S32 R3, R3 ;  /* 0x0000000300037245 */ /* 0x000fe20000201400 */
[----:B-1----:R-:W-:Y:S02]  /*00d0*/  IMAD R12, R12, UR4, RZ ;  /* 0x000000040c0c7c24 */ /* 0x002fe4000f8e02ff */
[----:B------:R-:W-:Y:S01]  /*00e0*/  FADD R4, R2, -1 ;  /* 0xbf80000002047421 */ /* 0x000fe20000000000 */
[----:B------:R-:W-:Y:S02]  /*00f0*/  FSEL R2, RZ, -23, P1 ;  /* 0xc1b80000ff027808 */ /* 0x000fe40000800000 */
[----:B--2---:R-:W-:Y:S01]  /*0100*/  IADD3 R23, PT, PT, R12, R13, RZ ;  /* 0x0000000d0c177210 */ /* 0x004fe20007ffe0ff */
[----:B------:R-:W-:Y:S02]  /*0110*/  FFMA R5, R4, R5, -0.16845393180847167969 ;  /* 0xbe2c7f3004057423 */ /* 0x000fe40000000005 */
[----:B------:R-:W-:Y:S01]  /*0120*/  FFMA R2, R3, 1.1920928955078125e-07, R2 ;  /* 0x3400000003027823 */ /* 0x000fe20000000002 */
[----:B------:R-:W-:-:S02]  /*0130*/  IMAD.MOV.U32 R3, RZ, RZ, 0x7f800000 ;  /* 0x7f800000ff037424 */ /* 0x000fc400078e00ff */
[----:B------:R-:W-:-:S04]  /*0140*/  FFMA R5, R4, R5, 0.1716887056827545166 ;  /* 0x3e2fcf2a04057423 */ /* 0x000fc80000000005 */
[----:B------:R-:W-:-:S04]  /*0150*/  FFMA R5, R4, R5, -0.17900948226451873779 ;  /* 0xbe374e4304057423 */ /* 0x000fc80000000005 */
[----:B------:R-:W-:-:S04]  /*0160*/  FFMA R5, R4, R5, 0.20512372255325317383 ;  /* 0x3e520bf404057423 */ /* 0x000fc80000000005 */
[----:B------:R-:W-:-:S04]  /*0170*/  FFMA R5, R4, R5, -0.24046532809734344482 ;  /* 0xbe763c8b04057423 */ /* 0x000fc80000000005 */
[----:B------:R-:W-:-:S04]  /*0180*/  FFMA R5, R4, R5, 0.28857114911079406738 ;  /* 0x3e93bf9904057423 */ /* 0x000fc80000000005 */
[----:B------:R-:W-:-:S04]  /*0190*/  FFMA R5, R4, R5, -0.36067417263984680176 ;  /* 0xbeb8aa4904057423 */ /* 0x000fc80000000005 */
[----:B------:R-:W-:-:S04]  /*01a0*/  FFMA R5, R4, R5, 0.48089820146560668945 ;  /* 0x3ef6384a04057423 */ /* 0x000fc80000000005 */
[----:B------:R-:W-:-:S04]  /*01b0*/  FFMA R5, R4, R5, -0.72134751081466674805 ;  /* 0xbf38aa3b04057423 */ /* 0x000fc80000000005 */
[----:B------:R-:W-:-:S04]  /*01c0*/  FMUL R5, R4, R5 ;  /* 0x0000000504057220 */ /* 0x000fc80000400000 */
[----:B------:R-:W-:-:S04]  /*01d0*/  FMUL R5, R4, R5 ;  /* 0x0000000504057220 */ /* 0x000fc80000400000 */
[----:B------:R-:W-:-:S04]  /*01e0*/  FFMA R5, R4, 1.4426950216293334961, R5 ;  /* 0x3fb8aa3b04057823 */ /* 0x000fc80000000005 */
[----:B------:R-:W-:Y:S01]  /*01f0*/  FADD R2, R2, R5 ;  /* 0x0000000502027221 */ /* 0x000fe20000000000 */
[----:B------:R-:W-:-:S06]  /*0200*/  @P0 FFMA R2, R0, R3, +INF ;  /* 0x7f80000000020423 */ /* 0x000fcc0000000003 */
[----:B------:R-:W0:Y:S02]  /*0210*/  FRND.FLOOR R2, R2 ;  /* 0x0000000200027307 */ /* 0x000e240000205000 */
[----:B0-----:R-:W-:-:S06]  /*0220*/  FSEL R0, R2, -INF , P1 ;  /* 0xff80000002007808 */ /* 0x001fcc0000800000 */
[----:B------:R-:W0:Y:S02]  /*0230*/  F2I.U32.TRUNC.NTZ R0, R0 ;  /* 0x0000000000007305 */ /* 0x000e24000020f000 */
[----:B0-----:R-:W-:-:S04]  /*0240*/  ISETP.NE.AND P0, PT, R0, RZ, PT ;  /* 0x000000ff0000720c */ /* 0x001fc80003f05270 */
[----:B------:R-:W-:-:S13]  /*0250*/  ISETP.GE.U32.OR P0, PT, R23, UR6, !P0 ;  /* 0x0000000617007c0c */ /* 0x000fda000c706470 */
[----:B------:R-:W-:Y:S05]  /*0260*/  @P0 EXIT ;  /* 0x000000000000094d */ /* 0x000fea0003800000 */
[----:B------:R-:W0:Y:S01]  /*0270*/  LDC.64 R10, c[0x0][0x398] ;  /* 0x0000e600ff0a7b82 */ /* 0x000e220000000a00 */
[----:B------:R-:W1:Y:S07]  /*0280*/  LDCU.64 UR10, c[0x0][0x358] ;  /* 0x00006b00ff0a77ac */ /* 0x000e6e0008000a00 */
[----:B------:R-:W2:Y:S01]  /*0290*/  S2UR UR5, SR_CgaCtaId ;  /* 0x00000000000579c3 */ /* 0x000ea20000008800 */
[----:B------:R-:W-:-:S07]  /*02a0*/  UMOV UR4, 0x400 ;  /* 0x0000040000047882 */ /* 0x000fce0000000000 */
[----:B------:R-:W3:Y:S08]  /*02b0*/  LDC.64 R8, c[0x0][0x380] ;  /* 0x0000e000ff087b82 */ /* 0x000ef00000000a00 */
[----:B------:R-:W4:Y:S01]  /*02c0*/  LDC.64 R6, c[0x0][0x388] ;  /* 0x0000e200ff067b82 */ /* 0x000f220000000a00 */
[----:B0-----:R-:W-:Y:S01]  /*02d0*/  IMAD.WIDE.U32 R10, R23, 0x4, R10 ;  /* 0x00000004170a7825 */ /* 0x001fe200078e000a */
[----:B------:R-:W0:Y:S04]  /*02e0*/  LDCU UR9, c[0x0][0x3a0] ;  /* 0x00007400ff0977ac */ /* 0x000e280008000800 */
[----:B-1----:R1:W5:Y:S01]  /*02f0*/  LDG.E R3, desc[UR10][R10.64] ;  /* 0x0000000a0a037981 */ /* 0x002362000c1e1900 */
[----:B------:R-:W-:Y:S01]  /*0300*/  IMAD.MOV R21, RZ, RZ, -R0 ;  /* 0x000000ffff157224 */ /* 0x000fe200078e0a00 */
[----:B------:R-:W1:Y:S01]  /*0310*/  LDC.64 R4, c[0x0][0x390] ;  /* 0x0000e400ff047b82 */ /* 0x000e620000000a00 */
[----:B--2---:R-:W-:Y:S01]  /*0320*/  ULEA UR4, UR5, UR4, 0x18 ;  /* 0x0000000405047291 */ /* 0x004fe2000f8ec0ff */
[----:B------:R-:W-:-:S03]  /*0330*/  MOV R20, 0x1 ;  /* 0x0000000100147802 */ /* 0x000fc60000000f00 */
[----:B------:R-:W-:Y:S02]  /*0340*/  ULEA UR7, UR6, UR4, 0x2 ;  /* 0x0000000406077291 */ /* 0x000fe4000f8e10ff */
[----:B------:R-:W-:Y:S01]  /*0350*/  LEA R19, R13, UR4, 0x2 ;  /* 0x000000040d137c11 */ /* 0x000fe2000f8e10ff */
[----:B---3--:R-:W-:Y:S01]  /*0360*/  IMAD.WIDE.U32 R8, R23, 0x4, R8 ;  /* 0x0000000417087825 */ /* 0x008fe200078e0008 */
[----:B------:R-:W-:Y:S02]  /*0370*/  ULEA UR8, UR6, UR7, 0x2 ;  /* 0x0000000706087291 */ /* 0x000fe4000f8e10ff */
[C---:B------:R-:W-:Y:S01]  /*0380*/  LEA R18, R13.reuse, UR7, 0x2 ;  /* 0x000000070d127c11 */ /* 0x040fe2000f8e10ff */
[C---:B------:R-:W-:Y:S01]  /*0390*/  IMAD R15, R12.reuse, 0x4, R19 ;  /* 0x000000040c0f7824 */ /* 0x040fe200078e0213 */
[----:B------:R-:W-:Y:S02]  /*03a0*/  ULEA UR5, UR6, UR8, 0x2 ;  /* 0x0000000806057291 */ /* 0x000fe4000f8e10ff */
[----:B------:R-:W-:Y:S01]  /*03b0*/  LEA R17, R13, UR8, 0x2 ;  /* 0x000000080d117c11 */ /* 0x000fe2000f8e10ff */
[----:B----4-:R-:W-:Y:S01]  /*03c0*/  IMAD.WIDE.U32 R6, R23, 0x4, R6 ;  /* 0x0000000417067825 */ /* 0x010fe200078e0006 */
[----:B------:R-:W-:-:S02]  /*03d0*/  LEA R14, R12, R18, 0x2 ;  /* 0x000000120c0e7211 */ /* 0x000fc400078e10ff */
[----:B------:R-:W-:Y:S01]  /*03e0*/  LEA R16, R13, UR5, 0x2 ;  /* 0x000000050d107c11 */ /* 0x000fe2000f8e10ff */
[----:B------:R-:W-:-:S03]  /*03f0*/  IMAD R13, R12, 0x4, R17 ;  /* 0x000000040c0d7824 */ /* 0x000fc600078e0211 */
[----:B------:R-:W-:Y:S01]  /*0400*/  LEA R12, R12, R16, 0x2 ;  /* 0x000000100c0c7211 */ /* 0x000fe200078e10ff */
[----:B01----:R-:W-:-:S07]  /*0410*/  IMAD.WIDE.U32 R4, R23, 0x4, R4 ;  /* 0x0000000417047825 */ /* 0x003fce00078e0004 */
.L_x_12:
[----:B------:R-:W2:Y:S04]  /*0420*/  LDG.E R0, desc[UR10][R8.64] ;  /* 0x0000000a08007981 */ /* 0x000ea8000c1e1900 */
[----:B-1----:R-:W3:Y:S04]  /*0430*/  LDG.E R25, desc[UR10][R6.64] ;  /* 0x0000000a06197981 */ /* 0x002ee8000c1e1900 */
[----:B------:R-:W4:Y:S01]  /*0440*/  LDG.E R2, desc[UR10][R4.64] ;  /* 0x0000000a04027981 */ /* 0x000f22000c1e1900 */
[----:B------:R-:W-:Y:S01]  /*0450*/  ISETP.GE.U32.AND P0, PT, R23, R20, PT ;  /* 0x000000141700720c */ /* 0x000fe20003f06070 */
[----:B------:R-:W-:Y:S02]  /*0460*/  BSSY.RECONVERGENT B0, `(.L_x_0) ;  /* 0x0000080000007945 */ /* 0x000fe40003800200 */
[----:B--2---:R0:W-:Y:S04]  /*0470*/  STS [R19], R0 ;  /* 0x0000000013007388 */ /* 0x0041e80000000800 */
[----:B---3--:R0:W-:Y:S04]  /*0480*/  STS [R18], R25 ;  /* 0x0000001912007388 */ /* 0x0081e80000000800 */
[----:B----4-:R0:W-:Y:S04]  /*0490*/  STS [R17], R2 ;  /* 0x0000000211007388 */ /* 0x0101e80000000800 */
[----:B-----5:R0:W-:Y:S01]  /*04a0*/  STS [R16], R3 ;  /* 0x0000000310007388 */ /* 0x0201e20000000800 */
[----:B------:R-:W-:Y:S06]  /*04b0*/  BAR.SYNC.DEFER_BLOCKING 0x0 ;  /* 0x0000000000007b1d */ /* 0x000fec0000010000 */
[----:B------:R-:W-:Y:S05]  /*04c0*/  @!P0 BRA `(.L_x_1) ;  /* 0x0000000400708947 */ /* 0x000fea0003800000 */
[----:B0-----:R-:W-:-:S05]  /*04d0*/  LOP3.LUT R0, RZ, R20, RZ, 0x33, !PT ;  /* 0x00000014ff007212 */ /* 0x001fca00078e33ff */
[----:B------:R-:W-:-:S05]  /*04e0*/  VIADD R0, R0, UR9 ;  /* 0x0000000900007c36 */ /* 0x000fca0008000000 */
[----:B------:R-:W-:-:S13]  /*04f0*/  ISETP.GT.U32.AND P0, PT, R23, R0, PT ;  /* 0x000000001700720c */ /* 0x000fda0003f04070 */
[----:B------:R-:W-:Y:S05]  /*0500*/  @P0 BRA `(.L_x_2) ;  /* 0x0000000000e40947 */ /* 0x000fea0003800000 */
[----:B------:R-:W-:Y:S01]  /*0510*/  IADD3 R22, PT, PT, R23, -R20, RZ ;  /* 0x8000001417167210 */ /* 0x000fe20007ffe0ff */
[----:B------:R-:W-:Y:S01]  /*0520*/  LDS R0, [R15] ;  /* 0x000000000f007984 */ /* 0x000fe20000000800 */
[----:B------:R-:W-:Y:S02]  /*0530*/  BSSY.RECONVERGENT B1, `(.L_x_3) ;  /* 0x0000010000017945 */ /* 0x000fe40003800200 */
[----:B------:R-:W-:-:S05]  /*0540*/  LEA R2, R22, UR7, 0x2 ;  /* 0x0000000716027c11 */ /* 0x000fca000f8e10ff */
[----:B------:R-:W0:Y:S02]  /*0550*/  LDS R27, [R2] ;  /* 0x00000000021b7984 */ /* 0x000e240000000800 */
[----:B0-----:R-:W0:Y:S08]  /*0560*/  MUFU.RCP R3, R27 ;  /* 0x0000001b00037308 */ /* 0x001e300000001000 */
[----:B------:R-:W1:Y:S01]  /*0570*/  FCHK P0, -R0, R27 ;  /* 0x0000001b00007302 */ /* 0x000e620000000100 */
[----:B0-----:R-:W-:-:S04]  /*0580*/  FFMA R24, -R27, R3, 1 ;  /* 0x3f8000001b187423 */ /* 0x001fc80000000103 */
[----:B------:R-:W-:-:S04]  /*0590*/  FFMA R3, R3, R24, R3 ;  /* 0x0000001803037223 */ /* 0x000fc80000000003 */
[----:B------:R-:W-:-:S04]  /*05a0*/  FFMA R24, -R0, R3, RZ ;  /* 0x0000000300187223 */ /* 0x000fc800000001ff */
[----:B------:R-:W-:-:S04]  /*05b0*/  FFMA R25, -R27, R24, -R0 ;  /* 0x000000181b197223 */ /* 0x000fc80000000900 */
[----:B------:R-:W-:Y:S01]  /*05c0*/  FFMA R24, R3, R25, R24 ;  /* 0x0000001903187223 */ /* 0x000fe20000000018 */
[----:B-1----:R-:W-:Y:S06]  /*05d0*/  @!P0 BRA `(.L_x_4) ;  /* 0x0000000000148947 */ /* 0x002fec0003800000 */
[----:B------:R-:W-:Y:S01]  /*05e0*/  FADD R0, -R0, -RZ ;  /* 0x800000ff00007221 */ /* 0x000fe20000000100 */
[----:B------:R-:W-:Y:S01]  /*05f0*/  IMAD.MOV.U32 R3, RZ, RZ, R27 ;  /* 0x000000ffff037224 */ /* 0x000fe200078e001b */
[----:B------:R-:W-:-:S07]  /*0600*/  MOV R2, 0x620 ;  /* 0x0000062000027802 */ /* 0x000fce0000000f00 */
[----:B------:R-:W-:Y:S05]  /*0610*/  CALL.REL.NOINC `($__internal_0_$__cuda_sm3x_div_rn_noftz_f32_slowpath) ;  /* 0x0000000400c47944 */ /* 0x000fea0003c00000 */
[----:B------:R-:W-:-:S07]  /*0620*/  MOV R24, R0 ;  /* 0x0000000000187202 */ /* 0x000fce0000000f00 */
.L_x_4:
[----:B------:R-:W-:Y:S05]  /*0630*/  BSYNC.RECONVERGENT B1 ;  /* 0x0000000000017941 */ /* 0x000fea0003800200 */
.L_x_3:
[----:B------:R-:W-:Y:S01]  /*0640*/  IMAD R3, R20, 0x4, R14 ;  /* 0x0000000414037824 */ /* 0x000fe200078e020e */
[----:B------:R-:W-:Y:S01]  /*0650*/  LDS R0, [R13] ;  /* 0x000000000d007984 */ /* 0x000fe20000000800 */
[----:B------:R-:W-:Y:S04]  /*0660*/  BSSY.RECONVERGENT B1, `(.L_x_5) ;  /* 0x000000e000017945 */ /* 0x000fe80003800200 */
        /* <DEDUP_REMOVED lines=10> */
[----:B------:R-:W-:-:S07]  /*0710*/  MOV R2, 0x730 ;  /* 0x0000073000027802 */ /* 0x000fce0000000f00 */
[----:B------:R-:W-:Y:S05]  /*0720*/  CALL.REL.NOINC `($__internal_0_$__cuda_sm3x_div_rn_noftz_f32_slowpath) ;  /* 0x0000000400807944 */ /* 0x000fea0003c00000 */
[----:B------:R-:W-:-:S07]  /*0730*/  MOV R2, R0 ;  /* 0x0000000000027202 */ /* 0x000fce0000000f00 */
.L_x_6:
[----:B------:R-:W-:Y:S05]  /*0740*/  BSYNC.RECONVERGENT B1 ;  /* 0x0000000000017941 */ /* 0x000fea0003800200 */
.L_x_5:
[----:B------:R-:W-:Y:S01]  /*0750*/  IMAD R25, R20, 0x4, R15 ;  /* 0x0000000414197824 */ /* 0x000fe200078e020f */
[----:B------:R-:W-:Y:S01]  /*0760*/  LEA R3, R22, UR8, 0x2 ;  /* 0x0000000816037c11 */ /* 0x000fe2000f8e10ff */
[C---:B------:R-:W-:Y:S01]  /*0770*/  IMAD R28, R20.reuse, 0x4, R13 ;  /* 0x00000004141c7824 */ /* 0x040fe200078e020d */
[----:B------:R-:W-:Y:S01]  /*0780*/  LEA R32, R20, R12, 0x2 ;  /* 0x0000000c14207211 */ /* 0x000fe200078e10ff */
[----:B------:R-:W-:Y:S01]  /*0790*/  LDS R0, [R14] ;  /* 0x000000000e007984 */ /* 0x000fe20000000800 */
[C---:B------:R-:W-:Y:S02]  /*07a0*/  LEA R26, R22.reuse, UR4, 0x2 ;  /* 0x00000004161a7c11 */ /* 0x040fe4000f8e10ff */
[----:B------:R-:W-:Y:S01]  /*07b0*/  LEA R30, R22, UR5, 0x2 ;  /* 0x00000005161e7c11 */ /* 0x000fe2000f8e10ff */
[----:B------:R-:W0:Y:S04]  /*07c0*/  LDS R25, [R25] ;  /* 0x0000000019197984 */ /* 0x000e280000000800 */
[----:B------:R-:W1:Y:S04]  /*07d0*/  LDS R33, [R32] ;  /* 0x0000000020217984 */ /* 0x000e680000000800 */
[----:B------:R-:W2:Y:S04]  /*07e0*/  LDS R3, [R3] ;  /* 0x0000000003037984 */ /* 0x000ea80000000800 */
[----:B------:R-:W3:Y:S04]  /*07f0*/  LDS R27, [R26] ;  /* 0x000000001a1b7984 */ /* 0x000ee80000000800 */
[----:B------:R-:W4:Y:S04]  /*0800*/  LDS R29, [R28] ;  /* 0x000000001c1d7984 */ /* 0x000f280000000800 */
[----:B------:R-:W5:Y:S01]  /*0810*/  LDS R31, [R30] ;  /* 0x000000001e1f7984 */ /* 0x000f620000000800 */
[-C--:B0-----:R-:W-:Y:S01]  /*0820*/  FMUL R22, R25, R2.reuse ;  /* 0x0000000219167220 */ /* 0x081fe20000400000 */
[----:B-1----:R-:W-:-:S03]  /*0830*/  FMUL R34, R33, R2 ;  /* 0x0000000221227220 */ /* 0x002fc60000400000 */
[-C--:B--2---:R-:W-:Y:S01]  /*0840*/  FFMA R25, R3, R24.reuse, R22 ;  /* 0x0000001803197223 */ /* 0x084fe20000000016 */
[----:B---3--:R-:W-:-:S03]  /*0850*/  FMUL R27, R27, R24 ;  /* 0x000000181b1b7220 */ /* 0x008fc60000400000 */
[----:B------:R-:W-:Y:S01]  /*0860*/  FADD R25, R0, R25 ;  /* 0x0000001900197221 */ /* 0x000fe20000000000 */
[----:B----4-:R-:W-:Y:S01]  /*0870*/  FMUL R29, R29, R2 ;  /* 0x000000021d1d7220 */ /* 0x010fe20000400000 */
[----:B-----5:R-:W-:Y:S01]  /*0880*/  FFMA R24, R31, R24, R34 ;  /* 0x000000181f187223 */ /* 0x020fe20000000022 */
[----:B------:R-:W-:Y:S06]  /*0890*/  BRA `(.L_x_7) ;  /* 0x0000000000f07947 */ /* 0x000fec0003800000 */
.L_x_2:
        /* <DEDUP_REMOVED lines=18> */
.L_x_9:
[----:B------:R-:W-:Y:S05]  /*09c0*/  BSYNC.RECONVERGENT B1 ;  /* 0x0000000000017941 */ /* 0x000fea0003800200 */
.L_x_8:
[C---:B------:R-:W-:Y:S01]  /*09d0*/  LEA R0, R22.reuse, UR8, 0x2 ;  /* 0x0000000816007c11 */ /* 0x040fe2000f8e10ff */
[----:B------:R-:W-:Y:S01]  /*09e0*/  LDS R25, [R14] ;  /* 0x000000000e197984 */ /* 0x000fe20000000800 */
[C---:B------:R-:W-:Y:S01]  /*09f0*/  LEA R2, R22.reuse, UR4, 0x2 ;  /* 0x0000000416027c11 */ /* 0x040fe2000f8e10ff */
[----:B------:R-:W-:Y:S01]  /*0a00*/  IMAD.MOV.U32 R29, RZ, RZ, RZ ;  /* 0x000000ffff1d7224 */ /* 0x000fe200078e00ff */
[----:B------:R-:W-:Y:S02]  /*0a10*/  LEA R22, R22, UR5, 0x2 ;  /* 0x0000000516167c11 */ /* 0x000fe4000f8e10ff */
[----:B------:R-:W0:Y:S04]  /*0a20*/  LDS R0, [R0] ;  /* 0x0000000000007984 */ /* 0x000e280000000800 */
[----:B------:R-:W1:Y:S04]  /*0a30*/  LDS R27, [R2] ;  /* 0x00000000021b7984 */ /* 0x000e680000000800 */
[----:B------:R-:W2:Y:S01]  /*0a40*/  LDS R3, [R22] ;  /* 0x0000000016037984 */ /* 0x000ea20000000800 */
[-C--:B0-----:R-:W-:Y:S01]  /*0a50*/  FFMA R25, R0, R24.reuse, R25 ;  /* 0x0000001800197223 */ /* 0x081fe20000000019 */
[-C--:B-1----:R-:W-:Y:S01]  /*0a60*/  FMUL R27, R27, R24.reuse ;  /* 0x000000181b1b7220 */ /* 0x082fe20000400000 */
[----:B--2---:R-:W-:Y:S01]  /*0a70*/  FMUL R24, R3, R24 ;  /* 0x0000001803187220 */ /* 0x004fe20000400000 */
[----:B------:R-:W-:Y:S06]  /*0a80*/  BRA `(.L_x_7) ;  /* 0x0000000000747947 */ /* 0x000fec0003800000 */
.L_x_1:
[----:B0-----:R-:W-:Y:S01]  /*0a90*/  LEA R25, R20, R14, 0x2 ;  /* 0x0000000e14197211 */ /* 0x001fe200078e10ff */
        /* <DEDUP_REMOVED lines=16> */
.L_x_11:
[----:B------:R-:W-:Y:S05]  /*0ba0*/  BSYNC.RECONVERGENT B1 ;  /* 0x0000000000017941 */ /* 0x000fea0003800200 */
.L_x_10:
[C---:B------:R-:W-:Y:S01]  /*0bb0*/  IMAD R0, R20.reuse, 0x4, R15 ;  /* 0x0000000414007824 */ /* 0x040fe200078e020f */
[C---:B------:R-:W-:Y:S01]  /*0bc0*/  LEA R22, R20.reuse, R13, 0x2 ;  /* 0x0000000d14167211 */ /* 0x040fe200078e10ff */
[----:B------:R-:W-:Y:S01]  /*0bd0*/  IMAD R3, R20, 0x4, R12 ;  /* 0x0000000414037824 */ /* 0x000fe200078e020c */
[----:B------:R-:W-:Y:S01]  /*0be0*/  LDS R25, [R14] ;  /* 0x000000000e197984 */ /* 0x000fe20000000800 */
[----:B------:R-:W-:-:S03]  /*0bf0*/  HFMA2 R27, -RZ, RZ, 0, 0 ;  /* 0x00000000ff1b7431 */ /* 0x000fc600000001ff */
[----:B------:R-:W0:Y:S04]  /*0c00*/  LDS R0, [R0] ;  /* 0x0000000000007984 */ /* 0x000e280000000800 */
[----:B------:R-:W1:Y:S04]  /*0c10*/  LDS R29, [R22] ;  /* 0x00000000161d7984 */ /* 0x000e680000000800 */
[----:B------:R-:W2:Y:S01]  /*0c20*/  LDS R3, [R3] ;  /* 0x0000000003037984 */ /* 0x000ea20000000800 */
[-C--:B0-----:R-:W-:Y:S01]  /*0c30*/  FFMA R25, R0, R2.reuse, R25 ;  /* 0x0000000200197223 */ /* 0x081fe20000000019 */
[-C--:B-1----:R-:W-:Y:S01]  /*0c40*/  FMUL R29, R29, R2.reuse ;  /* 0x000000021d1d7220 */ /* 0x082fe20000400000 */
[----:B--2---:R-:W-:-:S07]  /*0c50*/  FMUL R24, R3, R2 ;  /* 0x0000000203187220 */ /* 0x004fce0000400000 */
.L_x_7:
[----:B------:R-:W-:Y:S05]  /*0c60*/  BSYNC.RECONVERGENT B0 ;  /* 0x0000000000007941 */ /* 0x000fea0003800200 */
.L_x_0:
[----:B------:R-:W0:Y:S01]  /*0c70*/  LDS R3, [R12] ;  /* 0x000000000c037984 */ /* 0x000e220000000800 */
[----:B------:R-:W-:Y:S01]  /*0c80*/  VIADD R21, R21, 0x1 ;  /* 0x0000000115157836 */ /* 0x000fe20000000000 */
[----:B------:R-:W-:Y:S01]  /*0c90*/  SHF.L.U32 R20, R20, 0x1, RZ ;  /* 0x0000000114147819 */ /* 0x000fe200000006ff */
[----:B------:R-:W-:Y:S03]  /*0ca0*/  BAR.SYNC.DEFER_BLOCKING 0x0 ;  /* 0x0000000000007b1d */ /* 0x000fe60000010000 */
[----:B------:R-:W-:-:S03]  /*0cb0*/  ISETP.NE.AND P0, PT, R21, RZ, PT ;  /* 0x000000ff1500720c */ /* 0x000fc60003f05270 */
[----:B------:R1:W-:Y:S04]  /*0cc0*/  STG.E desc[UR10][R8.64], R27 ;  /* 0x0000001b08007986 */ /* 0x0003e8000c10190a */
[----:B------:R1:W-:Y:S04]  /*0cd0*/  STG.E desc[UR10][R6.64], R25 ;  /* 0x0000001906007986 */ /* 0x0003e8000c10190a */
[----:B------:R1:W-:Y:S01]  /*0ce0*/  STG.E desc[UR10][R4.64], R29 ;  /* 0x0000001d04007986 */ /* 0x0003e2000c10190a */
[----:B0-----:R-:W-:-:S05]  /*0cf0*/  FADD R3, R3, R24 ;  /* 0x0000001803037221 */ /* 0x001fca0000000000 */
[----:B------:R1:W-:Y:S01]  /*0d00*/  STG.E desc[UR10][R10.64], R3 ;  /* 0x000000030a007986 */ /* 0x0003e2000c10190a */
[----:B------:R-:W-:Y:S05]  /*0d10*/  @P0 BRA `(.L_x_12) ;  /* 0xfffffff400c00947 */ /* 0x000fea000383ffff */
[----:B------:R-:W-:Y:S05]  /*0d20*/  EXIT ;  /* 0x000000000000794d */ /* 0x000fea0003800000 */
        .weak           $__internal_0_$__cuda_sm3x_div_rn_noftz_f32_slowpath
        .type           $__internal_0_$__cuda_sm3x_div_rn_noftz_f32_slowpath,@function
        .size           $__internal_0_$__cuda_sm3x_div_rn_noftz_f32_slowpath,(.L_x_25 - $__internal_0_$__cuda_sm3x_div_rn_noftz_f32_slowpath)
$__internal_0_$__cuda_sm3x_div_rn_noftz_f32_slowpath:
[----:B------:R-:W-:Y:S01]  /*0d30*/  SHF.R.U32.HI R25, RZ, 0x17, R3 ;  /* 0x00000017ff197819 */ /* 0x000fe20000011603 */
[----:B------:R-:W-:Y:S01]  /*0d40*/  BSSY.RECONVERGENT B2, `(.L_x_13) ;  /* 0x0000062000027945 */ /* 0x000fe20003800200 */
[----:B------:R-:W-:Y:S02]  /*0d50*/  SHF.R.U32.HI R26, RZ, 0x17, R0 ;  /* 0x00000017ff1a7819 */ /* 0x000fe40000011600 */
[----:B------:R-:W-:Y:S02]  /*0d60*/  LOP3.LUT R25, R25, 0xff, RZ, 0xc0, !PT ;  /* 0x000000ff19197812 */ /* 0x000fe400078ec0ff */
[----:B------:R-:W-:-:S03]  /*0d70*/  LOP3.LUT R29, R26, 0xff, RZ, 0xc0, !PT ;  /* 0x000000ff1a1d7812 */ /* 0x000fc600078ec0ff */
[----:B------:R-:W-:Y:S01]  /*0d80*/  VIADD R28, R25, 0xffffffff ;  /* 0xffffffff191c7836 */ /* 0x000fe20000000000 */
[----:B------:R-:W-:-:S04]  /*0d90*/  IADD3 R27, PT, PT, R29, -0x1, RZ ;  /* 0xffffffff1d1b7810 */ /* 0x000fc80007ffe0ff */
[----:B------:R-:W-:-:S04]  /*0da0*/  ISETP.GT.U32.AND P0, PT, R28, 0xfd, PT ;  /* 0x000000fd1c00780c */ /* 0x000fc80003f04070 */
[----:B------:R-:W-:-:S13]  /*0db0*/  ISETP.GT.U32.OR P0, PT, R27, 0xfd, P0 ;  /* 0x000000fd1b00780c */ /* 0x000fda0000704470 */
[----:B------:R-:W-:Y:S01]  /*0dc0*/  @!P0 IMAD.MOV.U32 R26, RZ, RZ, RZ ;  /* 0x000000ffff1a8224 */ /* 0x000fe200078e00ff */
[----:B------:R-:W-:Y:S06]  /*0dd0*/  @!P0 BRA `(.L_x_14) ;  /* 0x00000000005c8947 */ /* 0x000fec0003800000 */
[----:B------:R-:W-:Y:S02]  /*0de0*/  FSETP.GTU.FTZ.AND P0, PT, |R0|, +INF , PT ;  /* 0x7f8000000000780b */ /* 0x000fe40003f1c200 */
[----:B------:R-:W-:-:S04]  /*0df0*/  FSETP.GTU.FTZ.AND P1, PT, |R3|, +INF , PT ;  /* 0x7f8000000300780b */ /* 0x000fc80003f3c200 */
[----:B------:R-:W-:-:S13]  /*0e00*/  PLOP3.LUT P0, PT, P0, P1, PT, 0xf8, 0x8f ;  /* 0x00000000008f781c */ /* 0x000fda0000703f70 */
[----:B------:R-:W-:Y:S05]  /*0e10*/  @P0 BRA `(.L_x_15) ;  /* 0x00000004004c0947 */ /* 0x000fea0003800000 */
[----:B------:R-:W-:-:S13]  /*0e20*/  LOP3.LUT P0, RZ, R3, 0x7fffffff, R0, 0xc8, !PT ;  /* 0x7fffffff03ff7812 */ /* 0x000fda000780c800 */
[----:B------:R-:W-:Y:S05]  /*0e30*/  @!P0 BRA `(.L_x_16) ;  /* 0x00000004003c8947 */ /* 0x000fea0003800000 */
[C---:B------:R-:W-:Y:S02]  /*0e40*/  FSETP.NEU.FTZ.AND P2, PT, |R0|.reuse, +INF , PT ;  /* 0x7f8000000000780b */ /* 0x040fe40003f5d200 */
[----:B------:R-:W-:Y:S02]  /*0e50*/  FSETP.NEU.FTZ.AND P1, PT, |R3|, +INF , PT ;  /* 0x7f8000000300780b */ /* 0x000fe40003f3d200 */
[----:B------:R-:W-:-:S11]  /*0e60*/  FSETP.NEU.FTZ.AND P0, PT, |R0|, +INF , PT ;  /* 0x7f8000000000780b */ /* 0x000fd60003f1d200 */
[----:B------:R-:W-:Y:S05]  /*0e70*/  @!P1 BRA !P2, `(.L_x_16) ;  /* 0x00000004002c9947 */ /* 0x000fea0005000000 */
[----:B------:R-:W-:-:S04]  /*0e80*/  LOP3.LUT P2, RZ, R0, 0x7fffffff, RZ, 0xc0, !PT ;  /* 0x7fffffff00ff7812 */ /* 0x000fc8000784c0ff */
[----:B------:R-:W-:-:S13]  /*0e90*/  PLOP3.LUT P1, PT, P1, P2, PT, 0x2f, 0xf2 ;  /* 0x0000000000f2781c */ /* 0x000fda0000f24577 */
[----:B------:R-:W-:Y:S05]  /*0ea0*/  @P1 BRA `(.L_x_17) ;  /* 0x0000000400181947 */ /* 0x000fea0003800000 */
[----:B------:R-:W-:-:S04]  /*0eb0*/  LOP3.LUT P1, RZ, R3, 0x7fffffff, RZ, 0xc0, !PT ;  /* 0x7fffffff03ff7812 */ /* 0x000fc8000782c0ff */
[----:B------:R-:W-:-:S13]  /*0ec0*/  PLOP3.LUT P0, PT, P0, P1, PT, 0x2f, 0xf2 ;  /* 0x0000000000f2781c */ /* 0x000fda0000702577 */
[----:B------:R-:W-:Y:S05]  /*0ed0*/  @P0 BRA `(.L_x_18) ;  /* 0x0000000400000947 */ /* 0x000fea0003800000 */
[----:B------:R-:W-:Y:S02]  /*0ee0*/  ISETP.GE.AND P0, PT, R27, RZ, PT ;  /* 0x000000ff1b00720c */ /* 0x000fe40003f06270 */
[----:B------:R-:W-:-:S11]  /*0ef0*/  ISETP.GE.AND P1, PT, R28, RZ, PT ;  /* 0x000000ff1c00720c */ /* 0x000fd60003f26270 */
[----:B------:R-:W-:Y:S01]  /*0f00*/  @P0 MOV R26, RZ ;  /* 0x000000ff001a0202 */ /* 0x000fe20000000f00 */
[----:B------:R-:W-:Y:S02]  /*0f10*/  @!P0 IMAD.MOV.U32 R26, RZ, RZ, -0x40 ;  /* 0xffffffc0ff1a8424 */ /* 0x000fe400078e00ff */
[----:B------:R-:W-:Y:S01]  /*0f20*/  @!P0 FFMA R0, R0, 1.84467440737095516160e+19, RZ ;  /* 0x5f80000000008823 */ /* 0x000fe200000000ff */
[----:B------:R-:W-:Y:S02]  /*0f30*/  @!P1 FFMA R3, R3, 1.84467440737095516160e+19, RZ ;  /* 0x5f80000003039823 */ /* 0x000fe400000000ff */
[----:B------:R-:W-:-:S07]  /*0f40*/  @!P1 IADD3 R26, PT, PT, R26, 0x40, RZ ;  /* 0x000000401a1a9810 */ /* 0x000fce0007ffe0ff */
.L_x_14:
[----:B------:R-:W-:Y:S01]  /*0f50*/  LEA R28, R25, 0xc0800000, 0x17 ;  /* 0xc0800000191c7811 */ /* 0x000fe200078eb8ff */
[----:B------:R-:W-:Y:S01]  /*0f60*/  BSSY.RECONVERGENT B3, `(.L_x_19) ;  /* 0x0000036000037945 */ /* 0x000fe20003800200 */
[----:B------:R-:W-:-:S03]  /*0f70*/  IADD3 R29, PT, PT, R29, -0x7f, RZ ;  /* 0xffffff811d1d7810 */ /* 0x000fc60007ffe0ff */
[----:B------:R-:W-:Y:S02]  /*0f80*/  IMAD.IADD R30, R3, 0x1, -R28 ;  /* 0x00000001031e7824 */ /* 0x000fe400078e0a1c */
[C---:B------:R-:W-:Y:S01]  /*0f90*/  IMAD R0, R29.reuse, -0x800000, R0 ;  /* 0xff8000001d007824 */ /* 0x040fe200078e0200 */
[----:B------:R-:W-:Y:S01]  /*0fa0*/  IADD3 R29, PT, PT, R29, 0x7f, -R25 ;  /* 0x0000007f1d1d7810 */ /* 0x000fe20007ffe819 */
[----:B------:R-:W0:Y:S01]  /*0fb0*/  MUFU.RCP R3, R30 ;  /* 0x0000001e00037308 */ /* 0x000e220000001000 */
[----:B------:R-:W-:-:S03]  /*0fc0*/  FADD.FTZ R27, -R30, -RZ ;  /* 0x800000ff1e1b7221 */ /* 0x000fc60000010100 */
[----:B------:R-:W-:Y:S02]  /*0fd0*/  IMAD.IADD R29, R29, 0x1, R26 ;  /* 0x000000011d1d7824 */ /* 0x000fe400078e021a */
[----:B0-----:R-:W-:-:S04]  /*0fe0*/  FFMA R28, R3, R27, 1 ;  /* 0x3f800000031c7423 */ /* 0x001fc8000000001b */
[----:B------:R-:W-:-:S04]  /*0ff0*/  FFMA R3, R3, R28, R3 ;  /* 0x0000001c03037223 */ /* 0x000fc80000000003 */
[----:B------:R-:W-:-:S04]  /*1000*/  FFMA R28, R0, R3, RZ ;  /* 0x00000003001c7223 */ /* 0x000fc800000000ff */
[----:B------:R-:W-:-:S04]  /*1010*/  FFMA R31, R27, R28, R0 ;  /* 0x0000001c1b1f7223 */ /* 0x000fc80000000000 */
[----:B------:R-:W-:-:S04]  /*1020*/  FFMA R28, R3, R31, R28 ;  /* 0x0000001f031c7223 */ /* 0x000fc8000000001c */
[----:B------:R-:W-:-:S04]  /*1030*/  FFMA R27, R27, R28, R0 ;  /* 0x0000001c1b1b7223 */ /* 0x000fc80000000000 */
[----:B------:R-:W-:-:S05]  /*1040*/  FFMA R0, R3, R27, R28 ;  /* 0x0000001b03007223 */ /* 0x000fca000000001c */
[----:B------:R-:W-:-:S04]  /*1050*/  SHF.R.U32.HI R25, RZ, 0x17, R0 ;  /* 0x00000017ff197819 */ /* 0x000fc80000011600 */
[----:B------:R-:W-:-:S04]  /*1060*/  LOP3.LUT R25, R25, 0xff, RZ, 0xc0, !PT ;  /* 0x000000ff19197812 */ /* 0x000fc800078ec0ff */
[----:B------:R-:W-:-:S05]  /*1070*/  IADD3 R30, PT, PT, R25, R29, RZ ;  /* 0x0000001d191e7210 */ /* 0x000fca0007ffe0ff */
[----:B------:R-:W-:-:S05]  /*1080*/  VIADD R25, R30, 0xffffffff ;  /* 0xffffffff1e197836 */ /* 0x000fca0000000000 */
[----:B------:R-:W-:-:S13]  /*1090*/  ISETP.GE.U32.AND P0, PT, R25, 0xfe, PT ;  /* 0x000000fe1900780c */ /* 0x000fda0003f06070 */
[----:B------:R-:W-:Y:S05]  /*10a0*/  @!P0 BRA `(.L_x_20) ;  /* 0x0000000000808947 */ /* 0x000fea0003800000 */
[----:B------:R-:W-:-:S13]  /*10b0*/  ISETP.GT.AND P0, PT, R30, 0xfe, PT ;  /* 0x000000fe1e00780c */ /* 0x000fda0003f04270 */
[----:B------:R-:W-:Y:S05]  /*10c0*/  @P0 BRA `(.L_x_21) ;  /* 0x00000000006c0947 */ /* 0x000fea0003800000 */
[----:B------:R-:W-:-:S13]  /*10d0*/  ISETP.GE.AND P0, PT, R30, 0x1, PT ;  /* 0x000000011e00780c */ /* 0x000fda0003f06270 */
[----:B------:R-:W-:Y:S05]  /*10e0*/  @P0 BRA `(.L_x_22) ;  /* 0x0000000000740947 */ /* 0x000fea0003800000 */
[----:B------:R-:W-:Y:S02]  /*10f0*/  ISETP.GE.AND P0, PT, R30, -0x18, PT ;  /* 0xffffffe81e00780c */ /* 0x000fe40003f06270 */
[----:B------:R-:W-:-:S11]  /*1100*/  LOP3.LUT R0, R0, 0x80000000, RZ, 0xc0, !PT ;  /* 0x8000000000007812 */ /* 0x000fd600078ec0ff */
[----:B------:R-:W-:Y:S05]  /*1110*/  @!P0 BRA `(.L_x_22) ;  /* 0x0000000000688947 */ /* 0x000fea0003800000 */
[-CC-:B------:R-:W-:Y:S01]  /*1120*/  FFMA.RZ R25, R3, R27.reuse, R28.reuse ;  /* 0x0000001b03197223 */ /* 0x180fe2000000c01c */
[C---:B------:R-:W-:Y:S02]  /*1130*/  ISETP.NE.AND P2, PT, R30.reuse, RZ, PT ;  /* 0x000000ff1e00720c */ /* 0x040fe40003f45270 */
[C---:B------:R-:W-:Y:S02]  /*1140*/  ISETP.NE.AND P1, PT, R30.reuse, RZ, PT ;  /* 0x000000ff1e00720c */ /* 0x040fe40003f25270 */
[----:B------:R-:W-:Y:S01]  /*1150*/  LOP3.LUT R26, R25, 0x7fffff, RZ, 0xc0, !PT ;  /* 0x007fffff191a7812 */ /* 0x000fe200078ec0ff */
[CCC-:B------:R-:W-:Y:S01]  /*1160*/  FFMA.RP R25, R3.reuse, R27.reuse, R28.reuse ;  /* 0x0000001b03197223 */ /* 0x1c0fe2000000801c */
[----:B------:R-:W-:Y:S01]  /*1170*/  FFMA.RM R28, R3, R27, R28 ;  /* 0x0000001b031c7223 */ /* 0x000fe2000000401c */
[----:B------:R-:W-:Y:S01]  /*1180*/  IADD3 R3, PT, PT, R30, 0x20, RZ ;  /* 0x000000201e037810 */ /* 0x000fe20007ffe0ff */
[----:B------:R-:W-:Y:S01]  /*1190*/  IMAD.MOV R27, RZ, RZ, -R30 ;  /* 0x000000ffff1b7224 */ /* 0x000fe200078e0a1e */
[----:B------:R-:W-:-:S02]  /*11a0*/  LOP3.LUT R26, R26, 0x800000, RZ, 0xfc, !PT ;  /* 0x008000001a1a7812 */ /* 0x000fc400078efcff */
[----:B------:R-:W-:Y:S02]  /*11b0*/  FSETP.NEU.FTZ.AND P0, PT, R25, R28, PT ;  /* 0x0000001c1900720b */ /* 0x000fe40003f1d000 */
[----:B------:R-:W-:Y:S02]  /*11c0*/  SHF.L.U32 R3, R26, R3, RZ ;  /* 0x000000031a037219 */ /* 0x000fe400000006ff */
[----:B------:R-:W-:Y:S02]  /*11d0*/  SEL R25, R27, RZ, P2 ;  /* 0x000000ff1b197207 */ /* 0x000fe40001000000 */
[----:B------:R-:W-:Y:S02]  /*11e0*/  ISETP.NE.AND P1, PT, R3, RZ, P1 ;  /* 0x000000ff0300720c */ /* 0x000fe40000f25270 */
[----:B------:R-:W-:Y:S02]  /*11f0*/  SHF.R.U32.HI R25, RZ, R25, R26 ;  /* 0x00000019ff197219 */ /* 0x000fe4000001161a */
[----:B------:R-:W-:-:S02]  /*1200*/  PLOP3.LUT P0, PT, P0, P1, PT, 0xf8, 0x8f ;  /* 0x00000000008f781c */ /* 0x000fc40000703f70 */
[----:B------:R-:W-:Y:S02]  /*1210*/  SHF.R.U32.HI R26, RZ, 0x1, R25 ;  /* 0x00000001ff1a7819 */ /* 0x000fe40000011619 */
[----:B------:R-:W-:-:S04]  /*1220*/  SEL R3, RZ, 0x1, !P0 ;  /* 0x00000001ff037807 */ /* 0x000fc80004000000 */
[----:B------:R-:W-:-:S04]  /*1230*/  LOP3.LUT R28, R3, 0x1, R26, 0xf8, !PT ;  /* 0x00000001031c7812 */ /* 0x000fc800078ef81a */
[----:B------:R-:W-:-:S04]  /*1240*/  LOP3.LUT R25, R28, R25, RZ, 0xc0, !PT ;  /* 0x000000191c197212 */ /* 0x000fc800078ec0ff */
[----:B------:R-:W-:-:S04]  /*1250*/  IADD3 R25, PT, PT, R26, R25, RZ ;  /* 0x000000191a197210 */ /* 0x000fc80007ffe0ff */
[----:B------:R-:W-:Y:S01]  /*1260*/  LOP3.LUT R0, R25, R0, RZ, 0xfc, !PT ;  /* 0x0000000019007212 */ /* 0x000fe200078efcff */
[----:B------:R-:W-:Y:S06]  /*1270*/  BRA `(.L_x_22) ;  /* 0x0000000000107947 */ /* 0x000fec0003800000 */
.L_x_21:
[----:B------:R-:W-:-:S04]  /*1280*/  LOP3.LUT R0, R0, 0x80000000, RZ, 0xc0, !PT ;  /* 0x8000000000007812 */ /* 0x000fc800078ec0ff */
[----:B------:R-:W-:Y:S01]  /*1290*/  LOP3.LUT R0, R0, 0x7f800000, RZ, 0xfc, !PT ;  /* 0x7f80000000007812 */ /* 0x000fe200078efcff */
[----:B------:R-:W-:Y:S06]  /*12a0*/  BRA `(.L_x_22) ;  /* 0x0000000000047947 */ /* 0x000fec0003800000 */
.L_x_20:
[----:B------:R-:W-:-:S07]  /*12b0*/  IMAD R0, R29, 0x800000, R0 ;  /* 0x008000001d007824 */ /* 0x000fce00078e0200 */
.L_x_22:
[----:B------:R-:W-:Y:S05]  /*12c0*/  BSYNC.RECONVERGENT B3 ;  /* 0x0000000000037941 */ /* 0x000fea0003800200 */
.L_x_19:
[----:B------:R-:W-:Y:S05]  /*12d0*/  BRA `(.L_x_23) ;  /* 0x0000000000207947 */ /* 0x000fea0003800000 */
.L_x_18:
[----:B------:R-:W-:-:S04]  /*12e0*/  LOP3.LUT R0, R3, 0x80000000, R0, 0x48, !PT ;  /* 0x8000000003007812 */ /* 0x000fc800078e4800 */
[----:B------:R-:W-:Y:S01]  /*12f0*/  LOP3.LUT R0, R0, 0x7f800000, RZ, 0xfc, !PT ;  /* 0x7f80000000007812 */ /* 0x000fe200078efcff */
[----:B------:R-:W-:Y:S06]  /*1300*/  BRA `(.L_x_23) ;  /* 0x0000000000147947 */ /* 0x000fec0003800000 */
.L_x_17:
[----:B------:R-:W-:Y:S01]  /*1310*/  LOP3.LUT R0, R3, 0x80000000, R0, 0x48, !PT ;  /* 0x8000000003007812 */ /* 0x000fe200078e4800 */
[----:B------:R-:W-:Y:S06]  /*1320*/  BRA `(.L_x_23) ;  /* 0x00000000000c7947 */ /* 0x000fec0003800000 */
.L_x_16:
[----:B------:R-:W0:Y:S01]  /*1330*/  MUFU.RSQ R0, -QNAN ;  /* 0xffc0000000007908 */ /* 0x000e220000001400 */
[----:B------:R-:W-:Y:S05]  /*1340*/  BRA `(.L_x_23) ;  /* 0x0000000000047947 */ /* 0x000fea0003800000 */
.L_x_15:
[----:B------:R-:W-:-:S07]  /*1350*/  FADD.FTZ R0, R0, R3 ;  /* 0x0000000300007221 */ /* 0x000fce0000010000 */
.L_x_23:
[----:B------:R-:W-:Y:S05]  /*1360*/  BSYNC.RECONVERGENT B2 ;  /* 0x0000000000027941 */ /* 0x000fea0003800200 */
.L_x_13:
[----:B------:R-:W-:-:S04]  /*1370*/  HFMA2 R3, -RZ, RZ, 0, 0 ;  /* 0x00000000ff037431 */ /* 0x000fc800000001ff */
[----:B0-----:R-:W-:Y:S05]  /*1380*/  RET.REL.NODEC R2 `(_Z14PCR_GPU_kernelPfS_S_S_j) ;  /* 0xffffffec021c7950 */ /* 0x001fea0003c3ffff */
.L_x_24:
[----:B------:R-:W-:-:S00]  /*1390*/  BRA `(.L_x_24) ;  /* 0xfffffffc00fc7947 */ /* 0x000fc0000383ffff */
[----:B------:R-:W-:-:S00]  /*13a0*/  NOP ;  /* 0x0000000000007918 */ /* 0x000fc00000000000 */
        /* <DEDUP_REMOVED lines=13> */
.L_x_25:


//--------------------- .nv.shared._Z14PCR_GPU_kernelPfS_S_S_j --------------------------
	.section	.nv.shared._Z14PCR_GPU_kernelPfS_S_S_j,"aw",@nobits
	.sectionflags	@""
	.align	16
	.zero		1024


//--------------------- .nv.shared.reserved.0     --------------------------
	.section	.nv.shared.reserved.0,"aw",@nobits
	.weak		__nv_reservedSMEM_offset_0_alias
	.size		__nv_reservedSMEM_offset_0_alias, 0, 64
	.other		__nv_reservedSMEM_offset_0_alias,@"STO_CUDA_RESERVED_SHARED STV_DEFAULT"
__nv_reservedSMEM_offset_0_alias:
	.zero		0
	.zero		64


//--------------------- .nv.constant0._Z14PCR_GPU_kernelPfS_S_S_j --------------------------
	.section	.nv.constant0._Z14PCR_GPU_kernelPfS_S_S_j,"a",@progbits
	.sectionflags	@""
	.align	4
.nv.constant0._Z14PCR_GPU_kernelPfS_S_S_j:
	.zero		932


//--------------------- SYMBOLS --------------------------

	.type		.nv.reservedSmem.offset0,@object
	.size		.nv.reservedSmem.offset0,0x4
	.type		.nv.reservedSmem.cap,@object
	.size		.nv.reservedSmem.cap,0x4
